//
// Generated by NVIDIA NVVM Compiler
//
// Compiler Build ID: CL-36424714
// Cuda compilation tools, release 13.0, V13.0.88
// Based on NVVM 20.0.0
//

.version 9.0
.target sm_100
.address_size 64

	// .globl	_Z12count_primesPi

.visible .entry _Z12count_primesPi(
	.param .u64 .ptr .align 1 _Z12count_primesPi_param_0
)
{
	.reg .pred 	%p<12>;
	.reg .b32 	%r<11>;
	.reg .b64 	%rd<3>;

	ld.param.u64 	%rd1, [_Z12count_primesPi_param_0];
	mov.u32 	%r4, %ctaid.x;
	mov.u32 	%r5, %ntid.x;
	mov.u32 	%r6, %tid.x;
	mad.lo.s32 	%r1, %r4, %r5, %r6;
	setp.gt.s32 	%p3, %r1, 999;
	@%p3 bra 	$L__BB0_6;
	setp.lt.s32 	%p5, %r1, 3;
	mov.pred 	%p11, -1;
	@%p5 bra 	$L__BB0_4;
	mov.b32 	%r10, 2;
$L__BB0_3:
	rem.u32 	%r8, %r1, %r10;
	setp.ne.s32 	%p11, %r8, 0;
	add.s32 	%r10, %r10, 1;
	setp.ne.s32 	%p6, %r10, %r1;
	and.pred  	%p7, %p11, %p6;
	@%p7 bra 	$L__BB0_3;
$L__BB0_4:
	setp.lt.s32 	%p8, %r1, 2;
	not.pred 	%p9, %p11;
	or.pred  	%p10, %p8, %p9;
	@%p10 bra 	$L__BB0_6;
	cvta.to.global.u64 	%rd2, %rd1;
	atom.global.add.u32 	%r9, [%rd2], 1;
$L__BB0_6:
	ret;

}


// ===== COMPILED SASS (sm_100) =====

	.target	sm_100

	.elftype	@"ET_EXEC"


//--------------------- .note.nv.tkinfo           --------------------------
	.section	.note.nv.tkinfo,"",@"SHT_NOTE"
	.sectionflags	@"SHF_NOTE_NV_TKINFO"
	.tkinfo
        /*0018*/ 	.word	0x00000002
        /*0030*/ 	.string	""
        /*0030*/ 	.string	"ptxas"
        /*0030*/ 	.string	"Cuda compilation tools, release 13.0, V13.0.88"
        /*0030*/ 	.string	"Build cuda_13.0.r13.0/compiler.36424714_0"
        /*0030*/ 	.string	"-arch sm_100 -m 64 "



//--------------------- .note.nv.cuinfo           --------------------------
	.section	.note.nv.cuinfo,"",@"SHT_NOTE"
	.sectionflags	@"SHF_NOTE_NV_CUINFO"
        /*0018*/ 	.short	0x0002
        /*001a*/ 	.short	0x0064
        /*001c*/ 	.short	0x0082
	.zero		2


//--------------------- .nv.info                  --------------------------
	.section	.nv.info,"",@"SHT_CUDA_INFO"
	.align	4


	//----- nvinfo : EIATTR_REGCOUNT
	.align		4
        /*0000*/ 	.byte	0x04, 0x2f
        /*0002*/ 	.short	(.L_1 - .L_0)
	.align		4
.L_0:
        /*0004*/ 	.word	index@(_Z12count_primesPi)
        /*0008*/ 	.word	0x0000000a


	//----- nvinfo : EIATTR_FRAME_SIZE
	.align		4
.L_1:
        /*000c*/ 	.byte	0x04, 0x11
        /*000e*/ 	.short	(.L_3 - .L_2)
	.align		4
.L_2:
        /*0010*/ 	.word	index@(_Z12count_primesPi)
        /*0014*/ 	.word	0x00000000


	//----- nvinfo : EIATTR_MIN_STACK_SIZE
	.align		4
.L_3:
        /*0018*/ 	.byte	0x04, 0x12
        /*001a*/ 	.short	(.L_5 - .L_4)
	.align		4
.L_4:
        /*001c*/ 	.word	index@(_Z12count_primesPi)
        /*0020*/ 	.word	0x00000000
.L_5:


//--------------------- .nv.compat                --------------------------
	.section	.nv.compat,"",@"SHT_CUDA_COMPAT_INFO"
	.align	4
        /*0000*/ 	.byte	0x02, 0x09, 0x00, 0x00, 0x02, 0x02, 0x01, 0x00, 0x02, 0x05, 0x05, 0x00, 0x03, 0x07, 0x01, 0x01
        /*0010*/ 	.byte	0x02, 0x03, 0x00, 0x00, 0x02, 0x06, 0x01, 0x00, 0x04, 0x0b, 0x08, 0x00, 0x09, 0x00, 0x00, 0x00
        /*0020*/ 	.byte	0x00, 0x00, 0x00, 0x00


//--------------------- .nv.info._Z12count_primesPi --------------------------
	.section	.nv.info._Z12count_primesPi,"",@"SHT_CUDA_INFO"
	.sectionflags	@""
	.align	4


	//----- nvinfo : EIATTR_CUDA_API_VERSION
	.align		4
        /*0000*/ 	.byte	0x04, 0x37
        /*0002*/ 	.short	(.L_7 - .L_6)
.L_6:
        /*0004*/ 	.word	0x00000082


	//----- nvinfo : EIATTR_KPARAM_INFO
	.align		4
.L_7:
        /*0008*/ 	.byte	0x04, 0x17
        /*000a*/ 	.short	(.L_9 - .L_8)
.L_8:
        /*000c*/ 	.word	0x00000000
        /*0010*/ 	.short	0x0000
        /*0012*/ 	.short	0x0000
        /*0014*/ 	.byte	0x00, 0xf5, 0x21, 0x00


	//----- nvinfo : EIATTR_SPARSE_MMA_MASK
	.align		4
.L_9:
        /*0018*/ 	.byte	0x03, 0x50
        /*001a*/ 	.short	0x0000


	//----- nvinfo : EIATTR_MAXREG_COUNT
	.align		4
        /*001c*/ 	.byte	0x03, 0x1b
        /*001e*/ 	.short	0x00ff


	//----- nvinfo : EIATTR_MERCURY_ISA_VERSION
	.align		4
        /*0020*/ 	.byte	0x03, 0x5f
        /*0022*/ 	.short	0x0101


	//----- nvinfo : EIATTR_INT_WARP_WIDE_INSTR_OFFSETS
	.align		4
        /*0024*/ 	.byte	0x04, 0x31
        /*0026*/ 	.short	(.L_11 - .L_10)


	//   ....[0]....
.L_10:
        /*0028*/ 	.word	0x00000260


	//----- nvinfo : EIATTR_VRC_CTA_INIT_COUNT
	.align		4
.L_11:
        /*002c*/ 	.byte	0x02, 0x4a
	.zero		1
	.zero		1


	//----- nvinfo : EIATTR_EXIT_INSTR_OFFSETS
	.align		4
        /*0030*/ 	.byte	0x04, 0x1c
        /*0032*/ 	.short	(.L_13 - .L_12)


	//   ....[0]....
.L_12:
        /*0034*/ 	.word	0x00000060


	//   ....[1]....
        /*0038*/ 	.word	0x00000230


	//   ....[2]....
        /*003c*/ 	.word	0x000002c0


	//----- nvinfo : EIATTR_CRS_STACK_SIZE
	.align		4
.L_13:
        /*0040*/ 	.byte	0x04, 0x1e
        /*0042*/ 	.short	(.L_15 - .L_14)
.L_14:
        /*0044*/ 	.word	0x00000000


	//----- nvinfo : EIATTR_CBANK_PARAM_SIZE
	.align		4
.L_15:
        /*0048*/ 	.byte	0x03, 0x19
        /*004a*/ 	.short	0x0008


	//----- nvinfo : EIATTR_PARAM_CBANK
	.align		4
        /*004c*/ 	.byte	0x04, 0x0a
        /*004e*/ 	.short	(.L_17 - .L_16)
	.align		4
.L_16:
        /*0050*/ 	.word	index@(.nv.constant0._Z12count_primesPi)
        /*0054*/ 	.short	0x0380
        /*0056*/ 	.short	0x0008


	//----- nvinfo : EIATTR_SW_WAR
	.align		4
.L_17:
        /*0058*/ 	.byte	0x04, 0x36
        /*005a*/ 	.short	(.L_19 - .L_18)
.L_18:
        /*005c*/ 	.word	0x00000008
.L_19:


//--------------------- .nv.callgraph             --------------------------
	.section	.nv.callgraph,"",@"SHT_CUDA_CALLGRAPH"
	.align	4
	.sectionentsize	8
	.align		4
        /*0000*/ 	.word	0x00000000
	.align		4
        /*0004*/ 	.word	0xffffffff
	.align		4
        /*0008*/ 	.word	0x00000000
	.align		4
        /*000c*/ 	.word	0xfffffffe
	.align		4
        /*0010*/ 	.word	0x00000000
	.align		4
        /*0014*/ 	.word	0xfffffffd
	.align		4
        /*0018*/ 	.word	0x00000000
	.align		4
        /*001c*/ 	.word	0xfffffffc


//--------------------- .text._Z12count_primesPi  --------------------------
	.section	.text._Z12count_primesPi,"ax",@progbits
	.align	128
        .global         _Z12count_primesPi
        .type           _Z12count_primesPi,@function
        .size           _Z12count_primesPi,(.L_x_4 - _Z12count_primesPi)
        .other          _Z12count_primesPi,@"STO_CUDA_ENTRY STV_DEFAULT"
_Z12count_primesPi:
.text._Z12count_primesPi:
[----:B------:R-:W-:Y:S01]  /*0000*/  LDC R1, c[0x0][0x37c] ;  /* 0x0000df00ff017b82 */ /* 0x000fe20000000800 */
[----:B------:R-:W0:Y:S07]  /*0010*/  S2R R3, SR_TID.X ;  /* 0x0000000000037919 */ /* 0x000e2e0000002100 */
[----:B------:R-:W0:Y:S08]  /*0020*/  S2UR UR4, SR_CTAID.X ;  /* 0x00000000000479c3 */ /* 0x000e300000002500 */
[----:B------:R-:W0:Y:S02]  /*0030*/  LDC R0, c[0x0][0x360] ;  /* 0x0000d800ff007b82 */ /* 0x000e240000000800 */
[----:B0-----:R-:W-:-:S05]  /*0040*/  IMAD R0, R0, UR4, R3 ;  /* 0x0000000400007c24 */ /* 0x001fca000f8e0203 */
[----:B------:R-:W-:-:S13]  /*0050*/  ISETP.GT.AND P0, PT, R0, 0x3e7, PT ;  /* 0x000003e70000780c */ /* 0x000fda0003f04270 */
[----:B------:R-:W-:Y:S05]  /*0060*/  @P0 EXIT ;  /* 0x000000000000094d */ /* 0x000fea0003800000 */
[----:B------:R-:W-:Y:S01]  /*0070*/  ISETP.GE.AND P1, PT, R0, 0x3, PT ;  /* 0x000000030000780c */ /* 0x000fe20003f26270 */
[----:B------:R-:W-:Y:S01]  /*0080*/  BSSY.RECONVERGENT B0, `(.L_x_0) ;  /* 0x0000019000007945 */ /* 0x000fe20003800200 */
[----:B------:R-:W-:-:S11]  /*0090*/  PLOP3.LUT P0, PT, PT, PT, PT, 0x80, 0x8 ;  /* 0x000000000008781c */ /* 0x000fd60003f0f070 */
[----:B------:R-:W-:Y:S05]  /*00a0*/  @!P1 BRA `(.L_x_1) ;  /* 0x0000000000589947 */ /* 0x000fea0003800000 */
[----:B------:R-:W-:-:S07]  /*00b0*/  IMAD.MOV.U32 R5, RZ, RZ, 0x2 ;  /* 0x00000002ff057424 */ /* 0x000fce00078e00ff */
.L_x_2:
[----:B------:R-:W0:Y:S01]  /*00c0*/  I2F.U32.RP R4, R5 ;  /* 0x0000000500047306 */ /* 0x000e220000209000 */
[----:B------:R-:W-:-:S07]  /*00d0*/  ISETP.NE.U32.AND P1, PT, R5, RZ, PT ;  /* 0x000000ff0500720c */ /* 0x000fce0003f25070 */
[----:B0-----:R-:W0:Y:S02]  /*00e0*/  MUFU.RCP R4, R4 ;  /* 0x0000000400047308 */ /* 0x001e240000001000 */
[----:B0-----:R-:W-:-:S06]  /*00f0*/  VIADD R2, R4, 0xffffffe ;  /* 0x0ffffffe04027836 */ /* 0x001fcc0000000000 */
[----:B------:R0:W1:Y:S02]  /*0100*/  F2I.FTZ.U32.TRUNC.NTZ R3, R2 ;  /* 0x0000000200037305 */ /* 0x000064000021f000 */
[----:B0-----:R-:W-:Y:S02]  /*0110*/  IMAD.MOV.U32 R2, RZ, RZ, RZ ;  /* 0x000000ffff027224 */ /* 0x001fe400078e00ff */
[----:B-1----:R-:W-:-:S04]  /*0120*/  IMAD.MOV R6, RZ, RZ, -R3 ;  /* 0x000000ffff067224 */ /* 0x002fc800078e0a03 */
[----:B------:R-:W-:-:S04]  /*0130*/  IMAD R7, R6, R5, RZ ;  /* 0x0000000506077224 */ /* 0x000fc800078e02ff */
[----:B------:R-:W-:-:S06]  /*0140*/  IMAD.HI.U32 R3, R3, R7, R2 ;  /* 0x0000000703037227 */ /* 0x000fcc00078e0002 */
[----:B------:R-:W-:-:S05]  /*0150*/  IMAD.HI.U32 R3, R3, R0, RZ ;  /* 0x0000000003037227 */ /* 0x000fca00078e00ff */
[----:B------:R-:W-:-:S05]  /*0160*/  IADD3 R3, PT, PT, -R3, RZ, RZ ;  /* 0x000000ff03037210 */ /* 0x000fca0007ffe1ff */
[----:B------:R-:W-:-:S05]  /*0170*/  IMAD R6, R5, R3, R0 ;  /* 0x0000000305067224 */ /* 0x000fca00078e0200 */
[----:B------:R-:W-:-:S13]  /*0180*/  ISETP.GE.U32.AND P0, PT, R6, R5, PT ;  /* 0x000000050600720c */ /* 0x000fda0003f06070 */
[----:B------:R-:W-:-:S05]  /*0190*/  @P0 IMAD.IADD R6, R6, 0x1, -R5 ;  /* 0x0000000106060824 */ /* 0x000fca00078e0a05 */
[----:B------:R-:W-:-:S13]  /*01a0*/  ISETP.GE.U32.AND P0, PT, R6, R5, PT ;  /* 0x000000050600720c */ /* 0x000fda0003f06070 */
[----:B------:R-:W-:Y:S01]  /*01b0*/  @P0 IMAD.IADD R6, R6, 0x1, -R5 ;  /* 0x0000000106060824 */ /* 0x000fe200078e0a05 */
[----:B------:R-:W-:Y:S02]  /*01c0*/  @!P1 LOP3.LUT R6, RZ, R5, RZ, 0x33, !PT ;  /* 0x00000005ff069212 */ /* 0x000fe400078e33ff */
[----:B------:R-:W-:Y:S02]  /*01d0*/  IADD3 R5, PT, PT, R5, 0x1, RZ ;  /* 0x0000000105057810 */ /* 0x000fe40007ffe0ff */
[----:B------:R-:W-:Y:S02]  /*01e0*/  ISETP.NE.AND P0, PT, R6, RZ, PT ;  /* 0x000000ff0600720c */ /* 0x000fe40003f05270 */
[----:B------:R-:W-:-:S13]  /*01f0*/  ISETP.NE.AND P1, PT, R5, R0, PT ;  /* 0x000000000500720c */ /* 0x000fda0003f25270 */
[----:B------:R-:W-:Y:S05]  /*0200*/  @P0 BRA P1, `(.L_x_2) ;  /* 0xfffffffc00ac0947 */ /* 0x000fea000083ffff */
.L_x_1:
[----:B------:R-:W-:Y:S05]  /*0210*/  BSYNC.RECONVERGENT B0 ;  /* 0x0000000000007941 */ /* 0x000fea0003800200 */
.L_x_0:
[----:B------:R-:W-:-:S13]  /*0220*/  ISETP.LT.OR P0, PT, R0, 0x2, !P0 ;  /* 0x000000020000780c */ /* 0x000fda0004701670 */
[----:B------:R-:W-:Y:S05]  /*0230*/  @P0 EXIT ;  /* 0x000000000000094d */ /* 0x000fea0003800000 */
[----:B------:R-:W0:Y:S01]  /*0240*/  S2R R0, SR_LANEID ;  /* 0x0000000000007919 */ /* 0x000e220000000000 */
[----:B------:R-:W1:Y:S01]  /*0250*/  LDC.64 R2, c[0x0][0x380] ;  /* 0x0000e000ff027b82 */ /* 0x000e620000000a00 */
[----:B------:R-:W-:Y:S01]  /*0260*/  VOTEU.ANY UR6, UPT, PT ;  /* 0x0000000000067886 */ /* 0x000fe200038e0100 */
[----:B------:R-:W1:Y:S01]  /*0270*/  LDCU.64 UR4, c[0x0][0x358] ;  /* 0x00006b00ff0477ac */ /* 0x000e620008000a00 */
[----:B------:R-:W1:Y:S01]  /*0280*/  POPC R5, UR6 ;  /* 0x0000000600057d09 */ /* 0x000e620008000000 */
[----:B------:R-:W-:-:S06]  /*0290*/  UFLO.U32 UR7, UR6 ;  /* 0x00000006000772bd */ /* 0x000fcc00080e0000 */
[----:B0-----:R-:W-:-:S13]  /*02a0*/  ISETP.EQ.U32.AND P0, PT, R0, UR7, PT ;  /* 0x0000000700007c0c */ /* 0x001fda000bf02070 */
[----:B-1----:R-:W-:Y:S01]  /*02b0*/  @P0 REDG.E.ADD.STRONG.GPU desc[UR4][R2.64], R5 ;  /* 0x000000050200098e */ /* 0x002fe2000c12e104 */
[----:B------:R-:W-:Y:S05]  /*02c0*/  EXIT ;  /* 0x000000000000794d */ /* 0x000fea0003800000 */
.L_x_3:
[----:B------:R-:W-:-:S00]  /*02d0*/  BRA `(.L_x_3) ;  /* 0xfffffffc00fc7947 */ /* 0x000fc0000383ffff */
[----:B------:R-:W-:-:S00]  /*02e0*/  NOP ;  /* 0x0000000000007918 */ /* 0x000fc00000000000 */
        /* <DEDUP_REMOVED lines=9> */
.L_x_4:


//--------------------- .nv.shared.reserved.0     --------------------------
	.section	.nv.shared.reserved.0,"aw",@nobits
	.weak		__nv_reservedSMEM_offset_0_alias
	.size		__nv_reservedSMEM_offset_0_alias, 0, 64
	.other		__nv_reservedSMEM_offset_0_alias,@"STO_CUDA_RESERVED_SHARED STV_DEFAULT"
__nv_reservedSMEM_offset_0_alias:
	.zero		0
	.zero		64


//--------------------- .nv.constant0._Z12count_primesPi --------------------------
	.section	.nv.constant0._Z12count_primesPi,"a",@progbits
	.sectionflags	@""
	.align	4
.nv.constant0._Z12count_primesPi:
	.zero		904


//--------------------- SYMBOLS --------------------------

	.type		.nv.reservedSmem.offset0,@object
	.size		.nv.reservedSmem.offset0,0x4
